	.headerflags	@"EF_CUDA_TEXMODE_UNIFIED EF_CUDA_64BIT_ADDRESS EF_CUDA_ACCELERATORS EF_CUDA_SM90 EF_CUDA_VIRTUAL_SM(EF_CUDA_SM90)"
	.elftype	@"ET_EXEC"


//--------------------- .nv.info                  --------------------------
	.section	.nv.info,"",@"SHT_CUDA_INFO"
	.align	4


	//----- nvinfo : EIATTR_REGCOUNT
	.align		4
        /*0000*/ 	.byte	0x04, 0x2f
        /*0002*/ 	.short	(.L_3 - .L_2)
	.align		4
.L_2:
        /*0004*/ 	.word	index@(triton_poi_fused__native_batch_norm_legit_no_training_relu_6)
        /*0008*/ 	.word	0x00000020


	//----- nvinfo : EIATTR_MIN_STACK_SIZE
	.align		4
.L_3:
        /*000c*/ 	.byte	0x04, 0x12
        /*000e*/ 	.short	(.L_5 - .L_4)
	.align		4
.L_4:
        /*0010*/ 	.word	index@(triton_poi_fused__native_batch_norm_legit_no_training_relu_6)
        /*0014*/ 	.word	0x00000000


	//----- nvinfo : EIATTR_FRAME_SIZE
	.align		4
.L_5:
        /*0018*/ 	.byte	0x04, 0x11
        /*001a*/ 	.short	(.L_7 - .L_6)
	.align		4
.L_6:
        /*001c*/ 	.word	index@(triton_poi_fused__native_batch_norm_legit_no_training_relu_6)
        /*0020*/ 	.word	0x00000000


	//----- nvinfo : EIATTR_MIN_STACK_SIZE
	.align		4
.L_7:
        /*0024*/ 	.byte	0x04, 0x12
        /*0026*/ 	.short	(.L_9 - .L_8)
	.align		4
.L_8:
        /*0028*/ 	.word	index@(triton_poi_fused__native_batch_norm_legit_no_training_relu_6)
        /*002c*/ 	.word	0x00000000
.L_9:


//--------------------- .nv.info.triton_poi_fused__native_batch_norm_legit_no_training_relu_6 --------------------------
	.section	.nv.info.triton_poi_fused__native_batch_norm_legit_no_training_relu_6,"",@"SHT_CUDA_INFO"
	.sectionflags	@""
	.align	4


	//----- nvinfo : EIATTR_CUDA_API_VERSION
	.align		4
        /*0000*/ 	.byte	0x04, 0x37
        /*0002*/ 	.short	(.L_11 - .L_10)
.L_10:
        /*0004*/ 	.word	0x0000007c


	//----- nvinfo : EIATTR_KPARAM_INFO
	.align		4
.L_11:
        /*0008*/ 	.byte	0x04, 0x17
        /*000a*/ 	.short	(.L_13 - .L_12)
.L_12:
        /*000c*/ 	.word	0x00000000
        /*0010*/ 	.short	0x0007
        /*0012*/ 	.short	0x0034
        /*0014*/ 	.byte	0x00, 0xf0, 0x11, 0x00


	//----- nvinfo : EIATTR_KPARAM_INFO
	.align		4
.L_13:
        /*0018*/ 	.byte	0x04, 0x17
        /*001a*/ 	.short	(.L_15 - .L_14)
.L_14:
        /*001c*/ 	.word	0x00000000
        /*0020*/ 	.short	0x0006
        /*0022*/ 	.short	0x0030
        /*0024*/ 	.byte	0x00, 0xf0, 0x11, 0x00


	//----- nvinfo : EIATTR_KPARAM_INFO
	.align		4
.L_15:
        /*0028*/ 	.byte	0x04, 0x17
        /*002a*/ 	.short	(.L_17 - .L_16)
.L_16:
        /*002c*/ 	.word	0x00000000
        /*0030*/ 	.short	0x0005
        /*0032*/ 	.short	0x0028
        /*0034*/ 	.byte	0x00, 0xf4, 0x21, 0x00


	//----- nvinfo : EIATTR_KPARAM_INFO
	.align		4
.L_17:
        /*0038*/ 	.byte	0x04, 0x17
        /*003a*/ 	.short	(.L_19 - .L_18)
.L_18:
        /*003c*/ 	.word	0x00000000
        /*0040*/ 	.short	0x0004
        /*0042*/ 	.short	0x0020
        /*0044*/ 	.byte	0x00, 0xf4, 0x21, 0x00


	//----- nvinfo : EIATTR_KPARAM_INFO
	.align		4
.L_19:
        /*0048*/ 	.byte	0x04, 0x17
        /*004a*/ 	.short	(.L_21 - .L_20)
.L_20:
        /*004c*/ 	.word	0x00000000
        /*0050*/ 	.short	0x0003
        /*0052*/ 	.short	0x0018
        /*0054*/ 	.byte	0x00, 0xf4, 0x21, 0x00


	//----- nvinfo : EIATTR_KPARAM_INFO
	.align		4
.L_21:
        /*0058*/ 	.byte	0x04, 0x17
        /*005a*/ 	.short	(.L_23 - .L_22)
.L_22:
        /*005c*/ 	.word	0x00000000
        /*0060*/ 	.short	0x0002
        /*0062*/ 	.short	0x0010
        /*0064*/ 	.byte	0x00, 0xf4, 0x21, 0x00


	//----- nvinfo : EIATTR_KPARAM_INFO
	.align		4
.L_23:
        /*0068*/ 	.byte	0x04, 0x17
        /*006a*/ 	.short	(.L_25 - .L_24)
.L_24:
        /*006c*/ 	.word	0x00000000
        /*0070*/ 	.short	0x0001
        /*0072*/ 	.short	0x0008
        /*0074*/ 	.byte	0x00, 0xf4, 0x21, 0x00


	//----- nvinfo : EIATTR_KPARAM_INFO
	.align		4
.L_25:
        /*0078*/ 	.byte	0x04, 0x17
        /*007a*/ 	.short	(.L_27 - .L_26)
.L_26:
        /*007c*/ 	.word	0x00000000
        /*0080*/ 	.short	0x0000
        /*0082*/ 	.short	0x0000
        /*0084*/ 	.byte	0x00, 0xf4, 0x21, 0x00


	//----- nvinfo : EIATTR_SPARSE_MMA_MASK
	.align		4
.L_27:
        /*0088*/ 	.byte	0x03, 0x50
        /*008a*/ 	.short	0x0000


	//----- nvinfo : EIATTR_MAXREG_COUNT
	.align		4
        /*008c*/ 	.byte	0x03, 0x1b
        /*008e*/ 	.short	0x00ff


	//----- nvinfo : EIATTR_EXIT_INSTR_OFFSETS
	.align		4
        /*0090*/ 	.byte	0x04, 0x1c
        /*0092*/ 	.short	(.L_29 - .L_28)


	//   ....[0]....
.L_28:
        /*0094*/ 	.word	0x00001020


	//----- nvinfo : EIATTR_REQNTID
	.align		4
.L_29:
        /*0098*/ 	.byte	0x04, 0x10
        /*009a*/ 	.short	(.L_31 - .L_30)
.L_30:
        /*009c*/ 	.word	0x00000100
        /*00a0*/ 	.word	0x00000001
        /*00a4*/ 	.word	0x00000001


	//----- nvinfo : EIATTR_CBANK_PARAM_SIZE
	.align		4
.L_31:
        /*00a8*/ 	.byte	0x03, 0x19
        /*00aa*/ 	.short	0x0038


	//----- nvinfo : EIATTR_PARAM_CBANK
	.align		4
        /*00ac*/ 	.byte	0x04, 0x0a
        /*00ae*/ 	.short	(.L_33 - .L_32)
	.align		4
.L_32:
        /*00b0*/ 	.word	index@(.nv.constant0.triton_poi_fused__native_batch_norm_legit_no_training_relu_6)
        /*00b4*/ 	.short	0x0210
        /*00b6*/ 	.short	0x0038


	//----- nvinfo : EIATTR_SW_WAR
	.align		4
.L_33:
        /*00b8*/ 	.byte	0x04, 0x36
        /*00ba*/ 	.short	(.L_35 - .L_34)
.L_34:
        /*00bc*/ 	.word	0x00000008
.L_35:


//--------------------- .nv.callgraph             --------------------------
	.section	.nv.callgraph,"",@"SHT_CUDA_CALLGRAPH"
	.align	4
	.sectionentsize	8
	.align		4
        /*0000*/ 	.word	0x00000000
	.align		4
        /*0004*/ 	.word	0xffffffff
	.align		4
        /*0008*/ 	.word	0x00000000
	.align		4
        /*000c*/ 	.word	0xfffffffe
	.align		4
        /*0010*/ 	.word	0x00000000
	.align		4
        /*0014*/ 	.word	0xfffffffd
	.align		4
        /*0018*/ 	.word	0x00000000
	.align		4
        /*001c*/ 	.word	0xfffffffc


//--------------------- .nv.constant4             --------------------------
	.section	.nv.constant4,"a",@progbits
	.align	8
	.align		8
.nv.constant4:
        /*0000*/ 	.dword	_$_str
	.align		8
        /*0008*/ 	.dword	_$_str_$_2


//--------------------- .text.triton_poi_fused__native_batch_norm_legit_no_training_relu_6 --------------------------
	.section	.text.triton_poi_fused__native_batch_norm_legit_no_training_relu_6,"ax",@progbits
	.sectionflags	@"SHF_BARRIERS=1"
	.align	128
        .global         triton_poi_fused__native_batch_norm_legit_no_training_relu_6
        .type           triton_poi_fused__native_batch_norm_legit_no_training_relu_6,@function
        .size           triton_poi_fused__native_batch_norm_legit_no_training_relu_6,(.L_x_1 - triton_poi_fused__native_batch_norm_legit_no_training_relu_6)
        .other          triton_poi_fused__native_batch_norm_legit_no_training_relu_6,@"STO_CUDA_ENTRY STV_DEFAULT"
triton_poi_fused__native_batch_norm_legit_no_training_relu_6:
.text.triton_poi_fused__native_batch_norm_legit_no_training_relu_6:
[----:B------:R-:W-:Y:S01]  /*0000*/  LDC R1, c[0x0][0x28] ;  /* 0x00000a00ff017b82 */ /* 0x000fe20000000800 */
[----:B------:R-:W1:Y:S07]  /*0010*/  S2R R0, SR_CTAID.Y ;  /* 0x0000000000007919 */ /* 0x000e6e0000002600 */
[----:B------:R-:W2:Y:S01]  /*0020*/  LDC.64 R4, c[0x0][0x220] ;  /* 0x00008800ff047b82 */ /* 0x000ea20000000a00 */
[----:B------:R-:W-:Y:S01]  /*0030*/  ULDC.64 UR6, c[0x0][0x208] ;  /* 0x0000820000067ab9 */ /* 0x000fe20000000a00 */
[----:B------:R-:W3:Y:S01]  /*0040*/  S2R R24, SR_TID.X ;  /* 0x0000000000187919 */ /* 0x000ee20000002100 */
[----:B------:R-:W4:Y:S05]  /*0050*/  S2R R13, SR_CTAID.X ;  /* 0x00000000000d7919 */ /* 0x000f2a0000002500 */
[----:B------:R-:W5:Y:S01]  /*0060*/  LDC.64 R22, c[0x0][0x210] ;  /* 0x00008400ff167b82 */ /* 0x000f620000000a00 */
[----:B-1----:R-:W-:Y:S01]  /*0070*/  IMAD.SHL.U32 R9, R0, 0x10, RZ ;  /* 0x0000001000097824 */ /* 0x002fe200078e00ff */
[----:B------:R-:W-:Y:S01]  /*0080*/  SHF.R.S32.HI R0, RZ, 0x1b, R0 ;  /* 0x0000001bff007819 */ /* 0x000fe20000011400 */
[----:B---3--:R-:W-:-:S03]  /*0090*/  IMAD.SHL.U32 R2, R24, 0x4, RZ ;  /* 0x0000000418027824 */ /* 0x008fc600078e00ff */
[----:B------:R-:W-:Y:S02]  /*00a0*/  SGXT R0, R0, 0x1 ;  /* 0x000000010000781a */ /* 0x000fe40000000200 */
[----:B------:R-:W-:-:S04]  /*00b0*/  LOP3.LUT R25, R9, 0xc, R2, 0xf8, !PT ;  /* 0x0000000c09197812 */ /* 0x000fc800078ef802 */
[----:B------:R-:W-:-:S04]  /*00c0*/  LEA.HI R0, R0, R25, RZ, 0x8 ;  /* 0x0000001900007211 */ /* 0x000fc800078f40ff */
[----:B------:R-:W-:-:S04]  /*00d0*/  LOP3.LUT R6, R0, 0xffffff00, RZ, 0xc0, !PT ;  /* 0xffffff0000067812 */ /* 0x000fc800078ec0ff */
[----:B------:R-:W-:-:S05]  /*00e0*/  IADD3 R25, R25, -R6, RZ ;  /* 0x8000000619197210 */ /* 0x000fca0007ffe0ff */
[----:B--2---:R-:W-:-:S06]  /*00f0*/  IMAD.WIDE R4, R25, 0x4, R4 ;  /* 0x0000000419047825 */ /* 0x004fcc00078e0204 */
[----:B------:R-:W2:Y:S02]  /*0100*/  LDG.E.EL.128 R4, desc[UR6][R4.64] ;  /* 0x0000000604047981 */ /* 0x000ea4000c2e1d00 */
[----:B--2---:R-:W-:Y:S01]  /*0110*/  FADD R3, R4, 9.9999997473787516356e-06 ;  /* 0x3727c5ac04037421 */ /* 0x004fe20000000000 */
[----:B------:R-:W-:Y:S01]  /*0120*/  FADD R10, R6, 9.9999997473787516356e-06 ;  /* 0x3727c5ac060a7421 */ /* 0x000fe20000000000 */
[----:B------:R-:W-:Y:S01]  /*0130*/  FADD R8, R5, 9.9999997473787516356e-06 ;  /* 0x3727c5ac05087421 */ /* 0x000fe20000000000 */
[----:B------:R-:W-:Y:S01]  /*0140*/  FADD R7, R7, 9.9999997473787516356e-06 ;  /* 0x3727c5ac07077421 */ /* 0x000fe20000000000 */
[----:B------:R-:W1:Y:S01]  /*0150*/  MUFU.SQRT R26, R3 ;  /* 0x00000003001a7308 */ /* 0x000e620000002000 */
[----:B------:R-:W-:Y:S01]  /*0160*/  IMAD.MOV.U32 R6, RZ, RZ, 0x3e800000 ;  /* 0x3e800000ff067424 */ /* 0x000fe200078e00ff */
[----:B------:R-:W-:-:S04]  /*0170*/  SHF.R.U32.HI R4, RZ, 0x6, R24 ;  /* 0x00000006ff047819 */ /* 0x000fc80000011618 */
[----:B------:R-:W-:Y:S02]  /*0180*/  SGXT.U32 R4, R4, 0x2 ;  /* 0x000000020404781a */ /* 0x000fe40000000000 */
[----:B------:R2:W3:Y:S02]  /*0190*/  MUFU.SQRT R27, R10 ;  /* 0x0000000a001b7308 */ /* 0x0004e40000002000 */
[----:B------:R-:W-:Y:S02]  /*01a0*/  LOP3.LUT R14, R9, R4, RZ, 0xfc, !PT ;  /* 0x00000004090e7212 */ /* 0x000fe400078efcff */
[----:B------:R-:W5:Y:S01]  /*01b0*/  LDC.64 R4, c[0x0][0x218] ;  /* 0x00008600ff047b82 */ /* 0x000f620000000a00 */
[----:B------:R-:W-:Y:S02]  /*01c0*/  LOP3.LUT R9, R2, 0xfc, RZ, 0xc0, !PT ;  /* 0x000000fc02097812 */ /* 0x000fe400078ec0ff */
[C---:B-1----:R-:W-:Y:S01]  /*01d0*/  FSETP.GT.AND P6, PT, R26.reuse, 8.50705917302346158658e+37, PT ;  /* 0x7e8000001a00780b */ /* 0x042fe20003fc4000 */
[----:B------:R1:W1:Y:S01]  /*01e0*/  MUFU.SQRT R11, R8 ;  /* 0x00000008000b7308 */ /* 0x0002620000002000 */
[----:B------:R-:W-:-:S02]  /*01f0*/  FSETP.GEU.AND P2, PT, R26, 1.175494350822287508e-38, PT ;  /* 0x008000001a00780b */ /* 0x000fc40003f4e000 */
[----:B--2---:R-:W-:Y:S02]  /*0200*/  SHF.R.U32.HI R10, RZ, 0x2, R24 ;  /* 0x00000002ff0a7819 */ /* 0x004fe40000011618 */
[----:B----4-:R-:W-:Y:S02]  /*0210*/  PRMT R9, R9, 0x6540, R13 ;  /* 0x0000654009097816 */ /* 0x010fe4000000000d */
[C---:B---3--:R-:W-:Y:S01]  /*0220*/  FSETP.GT.AND P4, PT, R27.reuse, 8.50705917302346158658e+37, PT ;  /* 0x7e8000001b00780b */ /* 0x048fe20003f84000 */
[----:B------:R2:W3:Y:S01]  /*0230*/  MUFU.SQRT R12, R7 ;  /* 0x00000007000c7308 */ /* 0x0004e20000002000 */
[----:B------:R-:W-:Y:S01]  /*0240*/  FSETP.GEU.AND P0, PT, R27, 1.175494350822287508e-38, PT ;  /* 0x008000001b00780b */ /* 0x000fe20003f0e000 */
[----:B-1----:R-:W-:Y:S01]  /*0250*/  IMAD.SHL.U32 R8, R0, 0x1000, RZ ;  /* 0x0000100000087824 */ /* 0x002fe200078e00ff */
[----:B------:R-:W-:Y:S01]  /*0260*/  SGXT.U32 R0, R10, 0x6 ;  /* 0x000000060a00781a */ /* 0x000fe20000000000 */
[----:B------:R-:W-:Y:S01]  /*0270*/  @P6 FMUL R26, R26, 0.25 ;  /* 0x3e8000001a1a6820 */ /* 0x000fe20000400000 */
[----:B------:R-:W-:-:S03]  /*0280*/  FSETP.GT.AND P5, PT, R11, 8.50705917302346158658e+37, PT ;  /* 0x7e8000000b00780b */ /* 0x000fc60003fa4000 */
[----:B------:R-:W-:Y:S01]  /*0290*/  @!P2 FMUL R26, R26, 16777216 ;  /* 0x4b8000001a1aa820 */ /* 0x000fe20000400000 */
[----:B--2---:R-:W-:Y:S02]  /*02a0*/  FSEL R7, R6, 1, P6 ;  /* 0x3f80000006077808 */ /* 0x004fe40003000000 */
[----:B------:R-:W-:Y:S01]  /*02b0*/  FSETP.GEU.AND P1, PT, R11, 1.175494350822287508e-38, PT ;  /* 0x008000000b00780b */ /* 0x000fe20003f2e000 */
[----:B------:R-:W-:Y:S01]  /*02c0*/  @P4 FMUL R27, R27, 0.25 ;  /* 0x3e8000001b1b4820 */ /* 0x000fe20000400000 */
[----:B------:R-:W-:Y:S01]  /*02d0*/  LOP3.LUT R10, R8, 0xfff00000, RZ, 0xc0, !PT ;  /* 0xfff00000080a7812 */ /* 0x000fe200078ec0ff */
[----:B------:R-:W1:Y:S01]  /*02e0*/  MUFU.RCP R26, R26 ;  /* 0x0000001a001a7308 */ /* 0x000e620000001000 */
[C---:B---3--:R-:W-:Y:S01]  /*02f0*/  FSETP.GT.AND P3, PT, R12.reuse, 8.50705917302346158658e+37, PT ;  /* 0x7e8000000c00780b */ /* 0x048fe20003f64000 */
[----:B------:R-:W-:Y:S01]  /*0300*/  @!P0 FMUL R27, R27, 16777216 ;  /* 0x4b8000001b1b8820 */ /* 0x000fe20000400000 */
[----:B------:R-:W-:Y:S01]  /*0310*/  FSETP.GEU.AND P6, PT, R12, 1.175494350822287508e-38, PT ;  /* 0x008000000c00780b */ /* 0x000fe20003fce000 */
[----:B------:R-:W-:Y:S01]  /*0320*/  @!P2 FMUL R7, R7, 16777216 ;  /* 0x4b8000000707a820 */ /* 0x000fe20000400000 */
[----:B------:R-:W-:Y:S01]  /*0330*/  PRMT R8, R0, 0x6540, R13 ;  /* 0x0000654000087816 */ /* 0x000fe2000000000d */
[----:B------:R-:W-:Y:S01]  /*0340*/  @P5 FMUL R11, R11, 0.25 ;  /* 0x3e8000000b0b5820 */ /* 0x000fe20000400000 */
[----:B------:R-:W-:Y:S01]  /*0350*/  LEA R0, R14, R9, 0xc ;  /* 0x000000090e007211 */ /* 0x000fe200078e60ff */
[----:B------:R-:W2:Y:S01]  /*0360*/  MUFU.RCP R27, R27 ;  /* 0x0000001b001b7308 */ /* 0x000ea20000001000 */
[----:B------:R-:W-:-:S02]  /*0370*/  IMAD.IADD R9, R25, 0x1, R10 ;  /* 0x0000000119097824 */ /* 0x000fc400078e020a */
[----:B------:R-:W-:Y:S01]  /*0380*/  @!P1 FMUL R11, R11, 16777216 ;  /* 0x4b8000000b0b9820 */ /* 0x000fe20000400000 */
[C---:B------:R-:W-:Y:S02]  /*0390*/  FSEL R10, R6.reuse, 1, P5 ;  /* 0x3f800000060a7808 */ /* 0x040fe40002800000 */
[----:B------:R-:W-:Y:S01]  /*03a0*/  FSEL R14, R6, 1, P4 ;  /* 0x3f800000060e7808 */ /* 0x000fe20002000000 */
[----:B------:R-:W-:Y:S01]  /*03b0*/  @P3 FMUL R12, R12, 0.25 ;  /* 0x3e8000000c0c3820 */ /* 0x000fe20000400000 */
[----:B------:R-:W-:Y:S01]  /*03c0*/  LEA R9, R8, R9, 0x8 ;  /* 0x0000000908097211 */ /* 0x000fe200078e40ff */
[----:B------:R3:W4:Y:S01]  /*03d0*/  MUFU.RCP R3, R11 ;  /* 0x0000000b00037308 */ /* 0x0007220000001000 */
[----:B------:R-:W-:Y:S01]  /*03e0*/  @!P1 FMUL R10, R10, 16777216 ;  /* 0x4b8000000a0a9820 */ /* 0x000fe20000400000 */
[----:B------:R-:W-:Y:S01]  /*03f0*/  @!P6 FMUL R12, R12, 16777216 ;  /* 0x4b8000000c0ce820 */ /* 0x000fe20000400000 */
[----:B------:R-:W-:Y:S01]  /*0400*/  @!P0 FMUL R14, R14, 16777216 ;  /* 0x4b8000000e0e8820 */ /* 0x000fe20000400000 */
[----:B------:R-:W-:Y:S01]  /*0410*/  IADD3 R19, R9, 0x8000, RZ ;  /* 0x0000800009137810 */ /* 0x000fe20007ffe0ff */
[----:B------:R-:W-:-:S02]  /*0420*/  VIADD R15, R9, 0x4000 ;  /* 0x00004000090f7836 */ /* 0x000fc40000000000 */
[----:B-1----:R-:W-:Y:S01]  /*0430*/  FMUL R26, R26, R7 ;  /* 0x000000071a1a7220 */ /* 0x002fe20000400000 */
[----:B------:R-:W-:Y:S01]  /*0440*/  VIADD R13, R9, 0xc000 ;  /* 0x0000c000090d7836 */ /* 0x000fe20000000000 */
[----:B------:R-:W1:Y:S01]  /*0450*/  MUFU.RCP R28, R12 ;  /* 0x0000000c001c7308 */ /* 0x000e620000001000 */
[----:B---3--:R-:W-:Y:S01]  /*0460*/  FSEL R11, R6, 1, P3 ;  /* 0x3f800000060b7808 */ /* 0x008fe20001800000 */
[----:B--2---:R-:W-:Y:S01]  /*0470*/  FMUL R27, R27, R14 ;  /* 0x0000000e1b1b7220 */ /* 0x004fe20000400000 */
[----:B0----5:R-:W-:-:S04]  /*0480*/  IMAD.WIDE R6, R25, 0x4, R4 ;  /* 0x0000000419067825 */ /* 0x021fc800078e0204 */
[----:B------:R-:W-:Y:S01]  /*0490*/  @!P6 FMUL R11, R11, 16777216 ;  /* 0x4b8000000b0be820 */ /* 0x000fe20000400000 */
[----:B----4-:R-:W-:Y:S01]  /*04a0*/  FMUL R3, R3, R10 ;  /* 0x0000000a03037220 */ /* 0x010fe20000400000 */
[--C-:B------:R-:W-:Y:S01]  /*04b0*/  IMAD.WIDE R14, R15, 0x4, R22.reuse ;  /* 0x000000040f0e7825 */ /* 0x100fe200078e0216 */
[----:B------:R-:W2:Y:S03]  /*04c0*/  LDG.E.EL.128 R4, desc[UR6][R6.64] ;  /* 0x0000000606047981 */ /* 0x000ea6000c2e1d00 */
[----:B------:R-:W-:-:S04]  /*04d0*/  IMAD.WIDE R18, R19, 0x4, R22 ;  /* 0x0000000413127825 */ /* 0x000fc800078e0216 */
[----:B-1----:R-:W-:Y:S01]  /*04e0*/  FMUL R28, R28, R11 ;  /* 0x0000000b1c1c7220 */ /* 0x002fe20000400000 */
[--C-:B------:R-:W-:Y:S01]  /*04f0*/  IMAD.WIDE R10, R9, 0x4, R22.reuse ;  /* 0x00000004090a7825 */ /* 0x100fe200078e0216 */
[----:B------:R-:W2:Y:S03]  /*0500*/  LDG.E.EL.128 R16, desc[UR6][R18.64] ;  /* 0x0000000612107981 */ /* 0x000ea6000c2e1d00 */
[----:B------:R-:W-:Y:S02]  /*0510*/  IMAD.WIDE R22, R13, 0x4, R22 ;  /* 0x000000040d167825 */ /* 0x000fe400078e0216 */
[----:B------:R-:W3:Y:S04]  /*0520*/  LDG.E.EL.128 R12, desc[UR6][R14.64] ;  /* 0x000000060e0c7981 */ /* 0x000ee8000c2e1d00 */
[----:B------:R-:W4:Y:S04]  /*0530*/  LDG.E.EL.128 R8, desc[UR6][R10.64] ;  /* 0x000000060a087981 */ /* 0x000f28000c2e1d00 */
[----:B------:R-:W5:Y:S01]  /*0540*/  LDG.E.EL.128 R20, desc[UR6][R22.64] ;  /* 0x0000000616147981 */ /* 0x000f62000c2e1d00 */
[--C-:B--2---:R-:W-:Y:S01]  /*0550*/  FADD R19, R19, -R7.reuse ;  /* 0x8000000713137221 */ /* 0x104fe20000000000 */
[----:B------:R-:W-:Y:S01]  /*0560*/  FADD R16, R16, -R4 ;  /* 0x8000000410107221 */ /* 0x000fe20000000000 */
[----:B---3--:R-:W-:Y:S01]  /*0570*/  FADD R14, R14, -R6 ;  /* 0x800000060e0e7221 */ /* 0x008fe20000000000 */
[--C-:B------:R-:W-:Y:S01]  /*0580*/  FADD R15, R15, -R7.reuse ;  /* 0x800000070f0f7221 */ /* 0x100fe20000000000 */
[--C-:B------:R-:W-:Y:S01]  /*0590*/  FADD R12, R12, -R4.reuse ;  /* 0x800000040c0c7221 */ /* 0x100fe20000000000 */
[----:B----4-:R-:W-:Y:S01]  /*05a0*/  FADD R29, R8, -R4 ;  /* 0x80000004081d7221 */ /* 0x010fe20000000000 */
[----:B------:R-:W-:Y:S01]  /*05b0*/  FADD R10, R10, -R6 ;  /* 0x800000060a0a7221 */ /* 0x000fe20000000000 */
[----:B------:R-:W-:Y:S01]  /*05c0*/  FADD R11, R11, -R7 ;  /* 0x800000070b0b7221 */ /* 0x000fe20000000000 */
[----:B-----5:R-:W-:Y:S01]  /*05d0*/  FADD R20, R20, -R4 ;  /* 0x8000000414147221 */ /* 0x020fe20000000000 */
[--C-:B------:R-:W-:Y:S01]  /*05e0*/  FADD R4, R9, -R5.reuse ;  /* 0x8000000509047221 */ /* 0x100fe20000000000 */
[--C-:B------:R-:W-:Y:S01]  /*05f0*/  FADD R8, R13, -R5.reuse ;  /* 0x800000050d087221 */ /* 0x100fe20000000000 */
[--C-:B------:R-:W-:Y:S01]  /*0600*/  FADD R17, R17, -R5.reuse ;  /* 0x8000000511117221 */ /* 0x100fe20000000000 */
[----:B------:R-:W-:Y:S01]  /*0610*/  FADD R21, R21, -R5 ;  /* 0x8000000515157221 */ /* 0x000fe20000000000 */
[--C-:B------:R-:W-:Y:S01]  /*0620*/  FADD R9, R22, -R6.reuse ;  /* 0x8000000616097221 */ /* 0x100fe20000000000 */
[----:B------:R-:W-:Y:S01]  /*0630*/  FADD R5, R18, -R6 ;  /* 0x8000000612057221 */ /* 0x000fe20000000000 */
[C---:B------:R-:W-:Y:S01]  /*0640*/  FMUL R22, R28.reuse, R19 ;  /* 0x000000131c167220 */ /* 0x040fe20000400000 */
[----:B------:R-:W-:Y:S01]  /*0650*/  FADD R23, R23, -R7 ;  /* 0x8000000717177221 */ /* 0x000fe20000000000 */
[C---:B------:R-:W-:Y:S01]  /*0660*/  FMUL R18, R28.reuse, R15 ;  /* 0x0000000f1c127220 */ /* 0x040fe20000400000 */
[C---:B------:R-:W-:Y:S01]  /*0670*/  FMUL R19, R27.reuse, R14 ;  /* 0x0000000e1b137220 */ /* 0x040fe20000400000 */
[C---:B------:R-:W-:Y:S01]  /*0680*/  FMUL R6, R28.reuse, R11 ;  /* 0x0000000b1c067220 */ /* 0x040fe20000400000 */
[C---:B------:R-:W-:Y:S01]  /*0690*/  FMUL R7, R27.reuse, R10 ;  /* 0x0000000a1b077220 */ /* 0x040fe20000400000 */
[----:B------:R-:W0:Y:S08]  /*06a0*/  LDC.64 R14, c[0x0][0x228] ;  /* 0x00008a00ff0e7b82 */ /* 0x000e300000000a00 */
[----:B------:R-:W1:Y:S01]  /*06b0*/  LDC.64 R10, c[0x0][0x230] ;  /* 0x00008c00ff0a7b82 */ /* 0x000e620000000a00 */
[----:B------:R-:W-:Y:S01]  /*06c0*/  FMUL R28, R28, R23 ;  /* 0x000000171c1c7220 */ /* 0x000fe20000400000 */
[C---:B------:R-:W-:Y:S01]  /*06d0*/  FMUL R5, R27.reuse, R5 ;  /* 0x000000051b057220 */ /* 0x040fe20000400000 */
[----:B------:R-:W-:Y:S01]  /*06e0*/  FMUL R27, R27, R9 ;  /* 0x000000091b1b7220 */ /* 0x000fe20000400000 */
[C---:B------:R-:W-:Y:S01]  /*06f0*/  FMUL R23, R3.reuse, R8 ;  /* 0x0000000803177220 */ /* 0x040fe20000400000 */
[C---:B------:R-:W-:Y:S01]  /*0700*/  FMUL R4, R3.reuse, R4 ;  /* 0x0000000403047220 */ /* 0x040fe20000400000 */
[C---:B------:R-:W-:Y:S01]  /*0710*/  FMUL R17, R3.reuse, R17 ;  /* 0x0000001103117220 */ /* 0x040fe20000400000 */
[----:B------:R-:W-:Y:S01]  /*0720*/  FMUL R21, R3, R21 ;  /* 0x0000001503157220 */ /* 0x000fe20000400000 */
[----:B------:R-:W-:Y:S01]  /*0730*/  FMUL R3, R26, R12 ;  /* 0x0000000c1a037220 */ /* 0x000fe20000400000 */
[----:B0-----:R-:W-:-:S04]  /*0740*/  IMAD.WIDE R8, R25, 0x4, R14 ;  /* 0x0000000419087825 */ /* 0x001fc800078e020e */
[----:B-1----:R-:W-:Y:S02]  /*0750*/  IMAD.WIDE R14, R25, 0x4, R10 ;  /* 0x00000004190e7825 */ /* 0x002fe400078e020a */
[----:B------:R-:W2:Y:S04]  /*0760*/  LDG.E.EL.128 R8, desc[UR6][R8.64] ;  /* 0x0000000608087981 */ /* 0x000ea8000c2e1d00 */
[----:B------:R-:W2:Y:S01]  /*0770*/  LDG.E.EL.128 R12, desc[UR6][R14.64] ;  /* 0x000000060e0c7981 */ /* 0x000ea2000c2e1d00 */
[C---:B------:R-:W-:Y:S01]  /*0780*/  FMUL R29, R26.reuse, R29 ;  /* 0x0000001d1a1d7220 */ /* 0x040fe20000400000 */
[C---:B------:R-:W-:Y:S01]  /*0790*/  FMUL R25, R26.reuse, R16 ;  /* 0x000000101a197220 */ /* 0x040fe20000400000 */
[----:B------:R-:W-:Y:S01]  /*07a0*/  FMUL R20, R26, R20 ;  /* 0x000000141a147220 */ /* 0x000fe20000400000 */
[----:B------:R-:W0:Y:S01]  /*07b0*/  S2UR UR5, SR_CgaCtaId ;  /* 0x00000000000579c3 */ /* 0x000e220000008800 */
[----:B------:R-:W-:-:S02]  /*07c0*/  UMOV UR4, 0x400 ;  /* 0x0000040000047882 */ /* 0x000fc40000000000 */
[----:B0-----:R-:W-:Y:S01]  /*07d0*/  UPRMT UR4, UR5, 0x654, UR4 ;  /* 0x0000065405047896 */ /* 0x001fe20008000004 */
[C-C-:B--2---:R-:W-:Y:S01]  /*07e0*/  FFMA R29, R8.reuse, R29, R12.reuse ;  /* 0x0000001d081d7223 */ /* 0x144fe2000000000c */
[C-C-:B------:R-:W-:Y:S01]  /*07f0*/  FFMA R3, R8.reuse, R3, R12.reuse ;  /* 0x0000000308037223 */ /* 0x140fe2000000000c */
[C-C-:B------:R-:W-:Y:S01]  /*0800*/  FFMA R25, R8.reuse, R25, R12.reuse ;  /* 0x0000001908197223 */ /* 0x140fe2000000000c */
[----:B------:R-:W-:Y:S02]  /*0810*/  FFMA R20, R8, R20, R12 ;  /* 0x0000001408147223 */ /* 0x000fe4000000000c */
[----:B------:R-:W0:Y:S01]  /*0820*/  S2R R12, SR_TID.X ;  /* 0x00000000000c7919 */ /* 0x000e220000002100 */
[C-C-:B------:R-:W-:Y:S01]  /*0830*/  FFMA R4, R9.reuse, R4, R13.reuse ;  /* 0x0000000409047223 */ /* 0x140fe2000000000d */
[C-C-:B------:R-:W-:Y:S01]  /*0840*/  FFMA R23, R9.reuse, R23, R13.reuse ;  /* 0x0000001709177223 */ /* 0x140fe2000000000d */
[C-C-:B------:R-:W-:Y:S01]  /*0850*/  FFMA R17, R9.reuse, R17, R13.reuse ;  /* 0x0000001109117223 */ /* 0x140fe2000000000d */
[----:B------:R-:W-:Y:S01]  /*0860*/  FFMA R21, R9, R21, R13 ;  /* 0x0000001509157223 */ /* 0x000fe2000000000d */
[----:B------:R-:W-:-:S04]  /*0870*/  SHF.L.U32 R8, R24, 0xa, RZ ;  /* 0x0000000a18087819 */ /* 0x000fc800000006ff */
[----:B------:R-:W-:Y:S01]  /*0880*/  LOP3.LUT R8, R8, 0xc00, RZ, 0xc0, !PT ;  /* 0x00000c0008087812 */ /* 0x000fe200078ec0ff */
[C-C-:B------:R-:W-:Y:S01]  /*0890*/  FFMA R6, R11.reuse, R6, R15.reuse ;  /* 0x000000060b067223 */ /* 0x140fe2000000000f */
[C-C-:B------:R-:W-:Y:S01]  /*08a0*/  FFMA R18, R11.reuse, R18, R15.reuse ;  /* 0x000000120b127223 */ /* 0x140fe2000000000f */
[C-C-:B------:R-:W-:Y:S01]  /*08b0*/  FFMA R22, R11.reuse, R22, R15.reuse ;  /* 0x000000160b167223 */ /* 0x140fe2000000000f */
[----:B------:R-:W-:Y:S01]  /*08c0*/  FFMA R28, R11, R28, R15 ;  /* 0x0000001c0b1c7223 */ /* 0x000fe2000000000f */
[----:B------:R-:W-:Y:S01]  /*08d0*/  LOP3.LUT R11, R8, 0x100, RZ, 0xfc, !PT ;  /* 0x00000100080b7812 */ /* 0x000fe200078efcff */
[C-C-:B------:R-:W-:Y:S01]  /*08e0*/  FFMA R7, R10.reuse, R7, R14.reuse ;  /* 0x000000070a077223 */ /* 0x140fe2000000000e */
[C-C-:B------:R-:W-:Y:S01]  /*08f0*/  FFMA R19, R10.reuse, R19, R14.reuse ;  /* 0x000000130a137223 */ /* 0x140fe2000000000e */
[----:B------:R-:W-:Y:S01]  /*0900*/  FFMA R5, R10, R5, R14 ;  /* 0x000000050a057223 */ /* 0x000fe2000000000e */
[----:B------:R-:W-:Y:S02]  /*0910*/  LEA.HI R11, R11, UR4, RZ, 0x1a ;  /* 0x000000040b0b7c11 */ /* 0x000fe4000f8fd0ff */
[----:B0-----:R-:W-:-:S04]  /*0920*/  SHF.R.U32.HI R9, RZ, 0x2, R12 ;  /* 0x00000002ff097819 */ /* 0x001fc8000001160c */
[----:B------:R-:W-:Y:S02]  /*0930*/  SGXT.U32 R9, R9, 0x6 ;  /* 0x000000060909781a */ /* 0x000fe40000000000 */
[C---:B------:R-:W-:Y:S02]  /*0940*/  LOP3.LUT R12, R8.reuse, 0x200, RZ, 0xfc, !PT ;  /* 0x00000200080c7812 */ /* 0x040fe400078efcff */
[C---:B------:R-:W-:Y:S02]  /*0950*/  LOP3.LUT R24, R8.reuse, R9, RZ, 0xfc, !PT ;  /* 0x0000000908187212 */ /* 0x040fe400078efcff */
[C---:B------:R-:W-:Y:S02]  /*0960*/  LEA.HI R9, R8.reuse, UR4, RZ, 0x1a ;  /* 0x0000000408097c11 */ /* 0x040fe4000f8fd0ff */
[----:B------:R-:W-:Y:S02]  /*0970*/  LOP3.LUT R8, R8, 0x300, RZ, 0xfc, !PT ;  /* 0x0000030008087812 */ /* 0x000fe400078efcff */
[----:B------:R-:W-:Y:S01]  /*0980*/  LEA.HI R13, R12, UR4, RZ, 0x1a ;  /* 0x000000040c0d7c11 */ /* 0x000fe2000f8fd0ff */
[----:B------:R-:W-:Y:S01]  /*0990*/  FFMA R27, R10, R27, R14 ;  /* 0x0000001b0a1b7223 */ /* 0x000fe2000000000e */
[----:B------:R-:W-:-:S02]  /*09a0*/  LEA.HI R15, R8, UR4, RZ, 0x1a ;  /* 0x00000004080f7c11 */ /* 0x000fc4000f8fd0ff */
[----:B------:R-:W-:Y:S01]  /*09b0*/  SHF.R.U32.HI R10, RZ, 0x8, R2 ;  /* 0x00000008ff0a7819 */ /* 0x000fe20000011602 */
[C---:B------:R-:W-:Y:S01]  /*09c0*/  IMAD R9, R24.reuse, 0x4, R9 ;  /* 0x0000000418097824 */ /* 0x040fe200078e0209 */
[C---:B------:R-:W-:Y:S01]  /*09d0*/  LEA R11, R24.reuse, R11, 0x2 ;  /* 0x0000000b180b7211 */ /* 0x040fe200078e10ff */
[C---:B------:R-:W-:Y:S01]  /*09e0*/  IMAD R14, R24.reuse, 0x4, R13 ;  /* 0x00000004180e7824 */ /* 0x040fe200078e020d */
[----:B------:R-:W-:Y:S02]  /*09f0*/  LEA R24, R24, R15, 0x2 ;  /* 0x0000000f18187211 */ /* 0x000fe400078e10ff */
[----:B------:R-:W-:Y:S02]  /*0a00*/  LOP3.LUT R8, R2, 0x3fc, RZ, 0xc0, !PT ;  /* 0x000003fc02087812 */ /* 0x000fe400078ec0ff */
[----:B------:R-:W-:Y:S02]  /*0a10*/  SGXT.U32 R15, R10, 0x2 ;  /* 0x000000020a0f781a */ /* 0x000fe40000000000 */
[----:B------:R-:W-:-:S02]  /*0a20*/  LOP3.LUT R13, R8, 0x400, RZ, 0xfc, !PT ;  /* 0x00000400080d7812 */ /* 0x000fc400078efcff */
[----:B------:R-:W-:Y:S02]  /*0a30*/  LOP3.LUT R10, R15, 0x3fc, R2, 0xf8, !PT ;  /* 0x000003fc0f0a7812 */ /* 0x000fe400078ef802 */
[C---:B------:R-:W-:Y:S02]  /*0a40*/  LOP3.LUT R16, R8.reuse, 0xc00, RZ, 0xfc, !PT ;  /* 0x00000c0008107812 */ /* 0x040fe400078efcff */
[----:B------:R-:W-:Y:S02]  /*0a50*/  LOP3.LUT R2, R8, 0x800, RZ, 0xfc, !PT ;  /* 0x0000080008027812 */ /* 0x000fe400078efcff */
[----:B------:R-:W-:Y:S02]  /*0a60*/  FSETP.GEU.AND P0, PT, R29, RZ, PT ;  /* 0x000000ff1d00720b */ /* 0x000fe40003f0e000 */
[----:B------:R-:W-:Y:S02]  /*0a70*/  SHF.R.U32.HI R13, RZ, 0x6, R13 ;  /* 0x00000006ff0d7819 */ /* 0x000fe4000001160d */
[----:B------:R-:W-:-:S02]  /*0a80*/  SHF.R.U32.HI R16, RZ, 0x6, R16 ;  /* 0x00000006ff107819 */ /* 0x000fc40000011610 */
[----:B------:R-:W-:Y:S02]  /*0a90*/  SHF.R.U32.HI R2, RZ, 0x6, R2 ;  /* 0x00000006ff027819 */ /* 0x000fe40000011602 */
[----:B------:R-:W-:Y:S02]  /*0aa0*/  FSEL R12, R29, RZ, P0 ;  /* 0x000000ff1d0c7208 */ /* 0x000fe40000000000 */
[----:B------:R-:W-:Y:S02]  /*0ab0*/  LOP3.LUT R13, R13, 0x1c, RZ, 0xc0, !PT ;  /* 0x0000001c0d0d7812 */ /* 0x000fe400078ec0ff */
[----:B------:R-:W-:Y:S02]  /*0ac0*/  LOP3.LUT R16, R16, 0x3c, RZ, 0xc0, !PT ;  /* 0x0000003c10107812 */ /* 0x000fe400078ec0ff */
[----:B------:R-:W-:Y:S02]  /*0ad0*/  LOP3.LUT R2, R2, 0x2c, RZ, 0xc0, !PT ;  /* 0x0000002c02027812 */ /* 0x000fe400078ec0ff */
[C---:B------:R-:W-:Y:S01]  /*0ae0*/  FSETP.GEU.AND P0, PT, R4.reuse, RZ, PT ;  /* 0x000000ff0400720b */ /* 0x040fe20003f0e000 */
[----:B------:R0:W-:Y:S01]  /*0af0*/  STS [R9], R12 ;  /* 0x0000000c09007388 */ /* 0x0001e20000000800 */
[----:B------:R-:W-:Y:S01]  /*0b00*/  LEA R15, R15, UR4, 0x2 ;  /* 0x000000040f0f7c11 */ /* 0x000fe2000f8e10ff */
[----:B------:R-:W-:Y:S01]  /*0b10*/  VIADD R13, R13, UR4 ;  /* 0x000000040d0d7c36 */ /* 0x000fe20008000000 */
[----:B------:R-:W-:Y:S01]  /*0b20*/  FSEL R4, R4, RZ, P0 ;  /* 0x000000ff04047208 */ /* 0x000fe20000000000 */
[----:B------:R-:W-:Y:S01]  /*0b30*/  VIADD R29, R16, UR4 ;  /* 0x00000004101d7c36 */ /* 0x000fe20008000000 */
[----:B------:R-:W-:Y:S01]  /*0b40*/  FSETP.GEU.AND P0, PT, R23, RZ, PT ;  /* 0x000000ff1700720b */ /* 0x000fe20003f0e000 */
[C---:B------:R-:W-:Y:S01]  /*0b50*/  IMAD R13, R8.reuse, 0x4, R13 ;  /* 0x00000004080d7824 */ /* 0x040fe200078e020d */
[----:B0-----:R-:W-:Y:S01]  /*0b60*/  IADD3 R12, R2, UR4, RZ ;  /* 0x00000004020c7c10 */ /* 0x001fe2000fffe0ff */
[C---:B------:R-:W-:Y:S01]  /*0b70*/  IMAD R2, R8.reuse, 0x4, R29 ;  /* 0x0000000408027824 */ /* 0x040fe200078e021d */
[----:B------:R-:W-:-:S02]  /*0b80*/  LEA R15, R8, R15, 0x2 ;  /* 0x0000000f080f7211 */ /* 0x000fc400078e10ff */
[----:B------:R-:W-:Y:S02]  /*0b90*/  LEA R12, R8, R12, 0x2 ;  /* 0x0000000c080c7211 */ /* 0x000fe400078e10ff */
[----:B------:R-:W-:Y:S02]  /*0ba0*/  FSEL R8, R23, RZ, P0 ;  /* 0x000000ff17087208 */ /* 0x000fe40000000000 */
[----:B------:R-:W-:Y:S02]  /*0bb0*/  FSETP.GEU.AND P0, PT, R19, RZ, PT ;  /* 0x000000ff1300720b */ /* 0x000fe40003f0e000 */
[----:B------:R-:W-:Y:S02]  /*0bc0*/  FSETP.GEU.AND P3, PT, R7, RZ, PT ;  /* 0x000000ff0700720b */ /* 0x000fe40003f6e000 */
[----:B------:R-:W-:Y:S02]  /*0bd0*/  FSETP.GEU.AND P2, PT, R6, RZ, PT ;  /* 0x000000ff0600720b */ /* 0x000fe40003f4e000 */
[----:B------:R-:W-:-:S02]  /*0be0*/  FSETP.GEU.AND P1, PT, R3, RZ, PT ;  /* 0x000000ff0300720b */ /* 0x000fc40003f2e000 */
[----:B------:R-:W-:Y:S02]  /*0bf0*/  FSEL R19, R19, RZ, P0 ;  /* 0x000000ff13137208 */ /* 0x000fe40000000000 */
[----:B------:R-:W-:Y:S02]  /*0c00*/  FSEL R7, R7, RZ, P3 ;  /* 0x000000ff07077208 */ /* 0x000fe40001800000 */
[----:B------:R-:W-:Y:S02]  /*0c10*/  FSETP.GEU.AND P0, PT, R5, RZ, PT ;  /* 0x000000ff0500720b */ /* 0x000fe40003f0e000 */
[----:B------:R-:W-:Y:S02]  /*0c20*/  FSEL R29, R6, RZ, P2 ;  /* 0x000000ff061d7208 */ /* 0x000fe40001000000 */
[----:B------:R-:W-:Y:S02]  /*0c30*/  FSEL R6, R3, RZ, P1 ;  /* 0x000000ff03067208 */ /* 0x000fe40000800000 */
[----:B------:R-:W-:Y:S01]  /*0c40*/  FSETP.GEU.AND P3, PT, R18, RZ, PT ;  /* 0x000000ff1200720b */ /* 0x000fe20003f6e000 */
[----:B------:R0:W-:Y:S01]  /*0c50*/  STS [R11+0x400], R4 ;  /* 0x000400040b007388 */ /* 0x0001e20000000800 */
[----:B------:R-:W-:-:S02]  /*0c60*/  FSETP.GEU.AND P2, PT, R25, RZ, PT ;  /* 0x000000ff1900720b */ /* 0x000fc40003f4e000 */
[----:B------:R-:W-:Y:S01]  /*0c70*/  FSETP.GEU.AND P1, PT, R17, RZ, PT ;  /* 0x000000ff1100720b */ /* 0x000fe20003f2e000 */
[----:B------:R1:W-:Y:S01]  /*0c80*/  STS [R14+0x800], R7 ;  /* 0x000800070e007388 */ /* 0x0003e20000000800 */
[----:B------:R-:W-:Y:S02]  /*0c90*/  FSEL R5, R5, RZ, P0 ;  /* 0x000000ff05057208 */ /* 0x000fe40000000000 */
[----:B------:R-:W-:Y:S01]  /*0ca0*/  FSETP.GEU.AND P0, PT, R22, RZ, PT ;  /* 0x000000ff1600720b */ /* 0x000fe20003f0e000 */
[----:B------:R-:W-:Y:S01]  /*0cb0*/  STS [R24+0xc00], R29 ;  /* 0x000c001d18007388 */ /* 0x000fe20000000800 */
[----:B------:R-:W-:Y:S02]  /*0cc0*/  FSEL R3, R18, RZ, P3 ;  /* 0x000000ff12037208 */ /* 0x000fe40001800000 */
[----:B0-----:R-:W-:Y:S01]  /*0cd0*/  FSEL R4, R25, RZ, P2 ;  /* 0x000000ff19047208 */ /* 0x001fe20001000000 */
[----:B------:R0:W-:Y:S01]  /*0ce0*/  STS [R9+0x100], R6 ;  /* 0x0001000609007388 */ /* 0x0001e20000000800 */
[----:B------:R-:W-:-:S02]  /*0cf0*/  FSETP.GEU.AND P3, PT, R20, RZ, PT ;  /* 0x000000ff1400720b */ /* 0x000fc40003f6e000 */
[----:B------:R-:W-:Y:S01]  /*0d00*/  FSETP.GEU.AND P2, PT, R21, RZ, PT ;  /* 0x000000ff1500720b */ /* 0x000fe20003f4e000 */
[----:B------:R-:W-:Y:S01]  /*0d10*/  STS [R11+0x500], R8 ;  /* 0x000500080b007388 */ /* 0x000fe20000000800 */
[----:B-1----:R-:W-:Y:S02]  /*0d20*/  FSEL R7, R22, RZ, P0 ;  /* 0x000000ff16077208 */ /* 0x002fe40000000000 */
[----:B------:R-:W-:Y:S01]  /*0d30*/  FSETP.GEU.AND P0, PT, R28, RZ, PT ;  /* 0x000000ff1c00720b */ /* 0x000fe20003f0e000 */
[----:B------:R-:W-:Y:S01]  /*0d40*/  STS [R14+0x900], R19 ;  /* 0x000900130e007388 */ /* 0x000fe20000000800 */
[----:B0-----:R-:W-:Y:S02]  /*0d50*/  FSEL R6, R17, RZ, P1 ;  /* 0x000000ff11067208 */ /* 0x001fe40000800000 */
[----:B------:R-:W-:Y:S01]  /*0d60*/  FSETP.GEU.AND P1, PT, R27, RZ, PT ;  /* 0x000000ff1b00720b */ /* 0x000fe20003f2e000 */
[----:B------:R0:W-:Y:S01]  /*0d70*/  STS [R24+0xd00], R3 ;  /* 0x000d000318007388 */ /* 0x0001e20000000800 */
[----:B------:R-:W-:-:S02]  /*0d80*/  FSEL R20, R20, RZ, P3 ;  /* 0x000000ff14147208 */ /* 0x000fc40001800000 */
[----:B------:R-:W-:Y:S01]  /*0d90*/  FSEL R16, R21, RZ, P2 ;  /* 0x000000ff15107208 */ /* 0x000fe20001000000 */
[----:B------:R1:W-:Y:S01]  /*0da0*/  STS [R9+0x200], R4 ;  /* 0x0002000409007388 */ /* 0x0003e20000000800 */
[----:B------:R-:W-:-:S03]  /*0db0*/  FSEL R27, R27, RZ, P1 ;  /* 0x000000ff1b1b7208 */ /* 0x000fc60000800000 */
[----:B------:R-:W-:Y:S01]  /*0dc0*/  STS [R11+0x600], R6 ;  /* 0x000600060b007388 */ /* 0x000fe20000000800 */
[----:B0-----:R-:W-:-:S03]  /*0dd0*/  FSEL R3, R28, RZ, P0 ;  /* 0x000000ff1c037208 */ /* 0x001fc60000000000 */
[----:B------:R-:W-:Y:S04]  /*0de0*/  STS [R14+0xa00], R5 ;  /* 0x000a00050e007388 */ /* 0x000fe80000000800 */
[----:B------:R-:W-:Y:S04]  /*0df0*/  STS [R24+0xe00], R7 ;  /* 0x000e000718007388 */ /* 0x000fe80000000800 */
[----:B------:R-:W-:Y:S04]  /*0e00*/  STS [R9+0x300], R20 ;  /* 0x0003001409007388 */ /* 0x000fe80000000800 */
[----:B------:R-:W-:Y:S04]  /*0e10*/  STS [R11+0x700], R16 ;  /* 0x000700100b007388 */ /* 0x000fe80000000800 */
[----:B------:R-:W-:Y:S04]  /*0e20*/  STS [R14+0xb00], R27 ;  /* 0x000b001b0e007388 */ /* 0x000fe80000000800 */
[----:B------:R-:W-:Y:S01]  /*0e30*/  STS [R24+0xf00], R3 ;  /* 0x000f000318007388 */ /* 0x000fe20000000800 */
[----:B------:R-:W-:Y:S01]  /*0e40*/  BAR.SYNC.DEFER_BLOCKING 0x0 ;  /* 0x0000000000007b1d */ /* 0x000fe20000010000 */
[----:B-1----:R-:W-:-:S06]  /*0e50*/  LEA R4, R10, UR4, 0x2 ;  /* 0x000000040a047c11 */ /* 0x002fcc000f8e10ff */
[----:B------:R-:W-:Y:S04]  /*0e60*/  LDS R4, [R4] ;  /* 0x0000000004047984 */ /* 0x000fe80000000800 */
[----:B------:R-:W-:Y:S04]  /*0e70*/  LDS R5, [R15+0x4] ;  /* 0x000004000f057984 */ /* 0x000fe80000000800 */
[----:B------:R-:W-:Y:S04]  /*0e80*/  LDS R6, [R15+0x8] ;  /* 0x000008000f067984 */ /* 0x000fe80000000800 */
[----:B------:R0:W1:Y:S04]  /*0e90*/  LDS R7, [R15+0xc] ;  /* 0x00000c000f077984 */ /* 0x0000680000000800 */
[----:B------:R-:W-:Y:S04]  /*0ea0*/  LDS R8, [R13+0x1000] ;  /* 0x001000000d087984 */ /* 0x000fe80000000800 */
[----:B------:R-:W-:Y:S01]  /*0eb0*/  LDS R9, [R13+0x1004] ;  /* 0x001004000d097984 */ /* 0x000fe20000000800 */
[----:B0-----:R-:W0:Y:S03]  /*0ec0*/  LDC.64 R14, c[0x0][0x238] ;  /* 0x00008e00ff0e7b82 */ /* 0x001e260000000a00 */
[----:B------:R-:W-:Y:S04]  /*0ed0*/  LDS R10, [R13+0x1008] ;  /* 0x001008000d0a7984 */ /* 0x000fe80000000800 */
[----:B------:R2:W3:Y:S04]  /*0ee0*/  LDS R11, [R13+0x100c] ;  /* 0x00100c000d0b7984 */ /* 0x0004e80000000800 */
[----:B------:R-:W-:Y:S04]  /*0ef0*/  LDS R16, [R12+0x2000] ;  /* 0x002000000c107984 */ /* 0x000fe80000000800 */
[----:B------:R-:W-:Y:S04]  /*0f00*/  LDS R17, [R12+0x2004] ;  /* 0x002004000c117984 */ /* 0x000fe80000000800 */
[----:B------:R-:W-:Y:S04]  /*0f10*/  LDS R18, [R12+0x2008] ;  /* 0x002008000c127984 */ /* 0x000fe80000000800 */
[----:B------:R4:W5:Y:S04]  /*0f20*/  LDS R19, [R12+0x200c] ;  /* 0x00200c000c137984 */ /* 0x0009680000000800 */
[----:B------:R-:W-:Y:S04]  /*0f30*/  LDS R20, [R2+0x3000] ;  /* 0x0030000002147984 */ /* 0x000fe80000000800 */
[----:B------:R-:W-:Y:S04]  /*0f40*/  LDS R21, [R2+0x3004] ;  /* 0x0030040002157984 */ /* 0x000fe80000000800 */
[----:B------:R-:W-:Y:S04]  /*0f50*/  LDS R22, [R2+0x3008] ;  /* 0x0030080002167984 */ /* 0x000fe80000000800 */
[----:B------:R-:W5:Y:S01]  /*0f60*/  LDS R23, [R2+0x300c] ;  /* 0x00300c0002177984 */ /* 0x000f620000000800 */
[----:B------:R-:W-:Y:S01]  /*0f70*/  IADD3 R27, R0, 0x4000, RZ ;  /* 0x00004000001b7810 */ /* 0x000fe20007ffe0ff */
[C---:B--2---:R-:W-:Y:S01]  /*0f80*/  VIADD R13, R0.reuse, 0x8000 ;  /* 0x00008000000d7836 */ /* 0x044fe20000000000 */
[----:B------:R-:W-:Y:S01]  /*0f90*/  IADD3 R3, R0, 0xc000, RZ ;  /* 0x0000c00000037810 */ /* 0x000fe20007ffe0ff */
[----:B0-----:R-:W-:-:S04]  /*0fa0*/  IMAD.WIDE R24, R0, 0x4, R14 ;  /* 0x0000000400187825 */ /* 0x001fc800078e020e */
[--C-:B------:R-:W-:Y:S01]  /*0fb0*/  IMAD.WIDE R26, R27, 0x4, R14.reuse ;  /* 0x000000041b1a7825 */ /* 0x100fe200078e020e */
[----:B-1----:R-:W-:Y:S03]  /*0fc0*/  STG.E.128 desc[UR6][R24.64], R4 ;  /* 0x0000000418007986 */ /* 0x002fe6000c101d06 */
[--C-:B----4-:R-:W-:Y:S01]  /*0fd0*/  IMAD.WIDE R12, R13, 0x4, R14.reuse ;  /* 0x000000040d0c7825 */ /* 0x110fe200078e020e */
[----:B---3--:R-:W-:Y:S03]  /*0fe0*/  STG.E.128 desc[UR6][R26.64], R8 ;  /* 0x000000081a007986 */ /* 0x008fe6000c101d06 */
[----:B------:R-:W-:Y:S01]  /*0ff0*/  IMAD.WIDE R14, R3, 0x4, R14 ;  /* 0x00000004030e7825 */ /* 0x000fe200078e020e */
[----:B-----5:R-:W-:Y:S04]  /*1000*/  STG.E.128 desc[UR6][R12.64], R16 ;  /* 0x000000100c007986 */ /* 0x020fe8000c101d06 */
[----:B------:R-:W-:Y:S01]  /*1010*/  STG.E.128 desc[UR6][R14.64], R20 ;  /* 0x000000140e007986 */ /* 0x000fe2000c101d06 */
[----:B------:R-:W-:Y:S05]  /*1020*/  EXIT ;  /* 0x000000000000794d */ /* 0x000fea0003800000 */
.L_x_0:
[----:B------:R-:W-:-:S00]  /*1030*/  BRA `(.L_x_0) ;  /* 0xfffffffc00fc7947 */ /* 0x000fc0000383ffff */
[----:B------:R-:W-:-:S00]  /*1040*/  NOP ;  /* 0x0000000000007918 */ /* 0x000fc00000000000 */
        /* <DEDUP_REMOVED lines=11> */
.L_x_1:


//--------------------- .nv.global.init           --------------------------
	.section	.nv.global.init,"aw",@progbits
.nv.global.init:
	.type		_$_str,@object
	.size		_$_str,(_$_str_$_2 - _$_str)
_$_str:
        /*0000*/ 	.byte	0x5f, 0x5f, 0x43, 0x55, 0x44, 0x41, 0x5f, 0x46, 0x54, 0x5a, 0x00
	.type		_$_str_$_2,@object
	.size		_$_str_$_2,(.L_1 - _$_str_$_2)
_$_str_$_2:
        /*000b*/ 	.byte	0x5f, 0x5f, 0x43, 0x55, 0x44, 0x41, 0x5f, 0x50, 0x52, 0x45, 0x43, 0x5f, 0x53, 0x51, 0x52, 0x54
        /*001b*/ 	.byte	0x00
.L_1:


//--------------------- .nv.shared.triton_poi_fused__native_batch_norm_legit_no_training_relu_6 --------------------------
	.section	.nv.shared.triton_poi_fused__native_batch_norm_legit_no_training_relu_6,"aw",@nobits
	.sectionflags	@""
	.align	16
	.zero		1024


//--------------------- .nv.constant0.triton_poi_fused__native_batch_norm_legit_no_training_relu_6 --------------------------
	.section	.nv.constant0.triton_poi_fused__native_batch_norm_legit_no_training_relu_6,"a",@progbits
	.sectionflags	@""
	.align	4
.nv.constant0.triton_poi_fused__native_batch_norm_legit_no_training_relu_6:
	.zero		584
